	.headerflags	@"EF_CUDA_TEXMODE_UNIFIED EF_CUDA_64BIT_ADDRESS EF_CUDA_ACCELERATORS EF_CUDA_SM90 EF_CUDA_VIRTUAL_SM(EF_CUDA_SM90)"
	.elftype	@"ET_EXEC"


//--------------------- .nv.info                  --------------------------
	.section	.nv.info,"",@"SHT_CUDA_INFO"
	.align	4


	//----- nvinfo : EIATTR_REGCOUNT
	.align		4
        /*0000*/ 	.byte	0x04, 0x2f
        /*0002*/ 	.short	(.L_1 - .L_0)
	.align		4
.L_0:
        /*0004*/ 	.word	index@(triton_poi_fused_convolution_leaky_relu_16)
        /*0008*/ 	.word	0x0000000c


	//----- nvinfo : EIATTR_MIN_STACK_SIZE
	.align		4
.L_1:
        /*000c*/ 	.byte	0x04, 0x12
        /*000e*/ 	.short	(.L_3 - .L_2)
	.align		4
.L_2:
        /*0010*/ 	.word	index@(triton_poi_fused_convolution_leaky_relu_16)
        /*0014*/ 	.word	0x00000000


	//----- nvinfo : EIATTR_FRAME_SIZE
	.align		4
.L_3:
        /*0018*/ 	.byte	0x04, 0x11
        /*001a*/ 	.short	(.L_5 - .L_4)
	.align		4
.L_4:
        /*001c*/ 	.word	index@(triton_poi_fused_convolution_leaky_relu_16)
        /*0020*/ 	.word	0x00000000


	//----- nvinfo : EIATTR_MIN_STACK_SIZE
	.align		4
.L_5:
        /*0024*/ 	.byte	0x04, 0x12
        /*0026*/ 	.short	(.L_7 - .L_6)
	.align		4
.L_6:
        /*0028*/ 	.word	index@(triton_poi_fused_convolution_leaky_relu_16)
        /*002c*/ 	.word	0x00000000
.L_7:


//--------------------- .nv.info.triton_poi_fused_convolution_leaky_relu_16 --------------------------
	.section	.nv.info.triton_poi_fused_convolution_leaky_relu_16,"",@"SHT_CUDA_INFO"
	.sectionflags	@""
	.align	4


	//----- nvinfo : EIATTR_CUDA_API_VERSION
	.align		4
        /*0000*/ 	.byte	0x04, 0x37
        /*0002*/ 	.short	(.L_9 - .L_8)
.L_8:
        /*0004*/ 	.word	0x0000007c


	//----- nvinfo : EIATTR_KPARAM_INFO
	.align		4
.L_9:
        /*0008*/ 	.byte	0x04, 0x17
        /*000a*/ 	.short	(.L_11 - .L_10)
.L_10:
        /*000c*/ 	.word	0x00000000
        /*0010*/ 	.short	0x0003
        /*0012*/ 	.short	0x0018
        /*0014*/ 	.byte	0x00, 0xf0, 0x11, 0x00


	//----- nvinfo : EIATTR_KPARAM_INFO
	.align		4
.L_11:
        /*0018*/ 	.byte	0x04, 0x17
        /*001a*/ 	.short	(.L_13 - .L_12)
.L_12:
        /*001c*/ 	.word	0x00000000
        /*0020*/ 	.short	0x0002
        /*0022*/ 	.short	0x0010
        /*0024*/ 	.byte	0x00, 0xf4, 0x21, 0x00


	//----- nvinfo : EIATTR_KPARAM_INFO
	.align		4
.L_13:
        /*0028*/ 	.byte	0x04, 0x17
        /*002a*/ 	.short	(.L_15 - .L_14)
.L_14:
        /*002c*/ 	.word	0x00000000
        /*0030*/ 	.short	0x0001
        /*0032*/ 	.short	0x0008
        /*0034*/ 	.byte	0x00, 0xf4, 0x21, 0x00


	//----- nvinfo : EIATTR_KPARAM_INFO
	.align		4
.L_15:
        /*0038*/ 	.byte	0x04, 0x17
        /*003a*/ 	.short	(.L_17 - .L_16)
.L_16:
        /*003c*/ 	.word	0x00000000
        /*0040*/ 	.short	0x0000
        /*0042*/ 	.short	0x0000
        /*0044*/ 	.byte	0x00, 0xf4, 0x21, 0x00


	//----- nvinfo : EIATTR_SPARSE_MMA_MASK
	.align		4
.L_17:
        /*0048*/ 	.byte	0x03, 0x50
        /*004a*/ 	.short	0x0000


	//----- nvinfo : EIATTR_MAXREG_COUNT
	.align		4
        /*004c*/ 	.byte	0x03, 0x1b
        /*004e*/ 	.short	0x00ff


	//----- nvinfo : EIATTR_EXIT_INSTR_OFFSETS
	.align		4
        /*0050*/ 	.byte	0x04, 0x1c
        /*0052*/ 	.short	(.L_19 - .L_18)


	//   ....[0]....
.L_18:
        /*0054*/ 	.word	0x000001a0


	//----- nvinfo : EIATTR_REQNTID
	.align		4
.L_19:
        /*0058*/ 	.byte	0x04, 0x10
        /*005a*/ 	.short	(.L_21 - .L_20)
.L_20:
        /*005c*/ 	.word	0x00000080
        /*0060*/ 	.word	0x00000001
        /*0064*/ 	.word	0x00000001


	//----- nvinfo : EIATTR_CBANK_PARAM_SIZE
	.align		4
.L_21:
        /*0068*/ 	.byte	0x03, 0x19
        /*006a*/ 	.short	0x001c


	//----- nvinfo : EIATTR_PARAM_CBANK
	.align		4
        /*006c*/ 	.byte	0x04, 0x0a
        /*006e*/ 	.short	(.L_23 - .L_22)
	.align		4
.L_22:
        /*0070*/ 	.word	index@(.nv.constant0.triton_poi_fused_convolution_leaky_relu_16)
        /*0074*/ 	.short	0x0210
        /*0076*/ 	.short	0x001c


	//----- nvinfo : EIATTR_SW_WAR
	.align		4
.L_23:
        /*0078*/ 	.byte	0x04, 0x36
        /*007a*/ 	.short	(.L_25 - .L_24)
.L_24:
        /*007c*/ 	.word	0x00000008
.L_25:


//--------------------- .nv.callgraph             --------------------------
	.section	.nv.callgraph,"",@"SHT_CUDA_CALLGRAPH"
	.align	4
	.sectionentsize	8
	.align		4
        /*0000*/ 	.word	0x00000000
	.align		4
        /*0004*/ 	.word	0xffffffff
	.align		4
        /*0008*/ 	.word	0x00000000
	.align		4
        /*000c*/ 	.word	0xfffffffe
	.align		4
        /*0010*/ 	.word	0x00000000
	.align		4
        /*0014*/ 	.word	0xfffffffd
	.align		4
        /*0018*/ 	.word	0x00000000
	.align		4
        /*001c*/ 	.word	0xfffffffc


//--------------------- .text.triton_poi_fused_convolution_leaky_relu_16 --------------------------
	.section	.text.triton_poi_fused_convolution_leaky_relu_16,"ax",@progbits
	.align	128
        .global         triton_poi_fused_convolution_leaky_relu_16
        .type           triton_poi_fused_convolution_leaky_relu_16,@function
        .size           triton_poi_fused_convolution_leaky_relu_16,(.L_x_1 - triton_poi_fused_convolution_leaky_relu_16)
        .other          triton_poi_fused_convolution_leaky_relu_16,@"STO_CUDA_ENTRY STV_DEFAULT"
triton_poi_fused_convolution_leaky_relu_16:
.text.triton_poi_fused_convolution_leaky_relu_16:
[----:B------:R-:W-:Y:S01]  /*0000*/  LDC R1, c[0x0][0x28] ;  /* 0x00000a00ff017b82 */ /* 0x000fe20000000800 */
[----:B------:R-:W1:Y:S07]  /*0010*/  S2R R0, SR_TID.X ;  /* 0x0000000000007919 */ /* 0x000e6e0000002100 */
[----:B------:R-:W2:Y:S01]  /*0020*/  LDC.64 R4, c[0x0][0x218] ;  /* 0x00008600ff047b82 */ /* 0x000ea20000000a00 */
[----:B------:R-:W-:Y:S01]  /*0030*/  ULDC.64 UR4, c[0x0][0x208] ;  /* 0x0000820000047ab9 */ /* 0x000fe20000000a00 */
[----:B------:R-:W-:Y:S01]  /*0040*/  ULDC.64 UR6, c[0x0][0x220] ;  /* 0x0000880000067ab9 */ /* 0x000fe20000000a00 */
[----:B------:R-:W3:Y:S01]  /*0050*/  S2R R7, SR_CTAID.X ;  /* 0x0000000000077919 */ /* 0x000ee20000002500 */
[----:B-1----:R-:W-:-:S02]  /*0060*/  LOP3.LUT R0, R0, 0x7f, RZ, 0xc0, !PT ;  /* 0x0000007f00007812 */ /* 0x002fc400078ec0ff */
[----:B---3--:R-:W-:-:S03]  /*0070*/  SHF.R.S32.HI R2, RZ, 0x18, R7 ;  /* 0x00000018ff027819 */ /* 0x008fc60000011407 */
[----:B------:R-:W-:Y:S01]  /*0080*/  IMAD R7, R7, 0x80, R0 ;  /* 0x0000008007077824 */ /* 0x000fe200078e0200 */
[----:B------:R-:W-:Y:S02]  /*0090*/  SGXT R0, R2, 0x1 ;  /* 0x000000010200781a */ /* 0x000fe40000000200 */
[----:B------:R-:W1:Y:S02]  /*00a0*/  LDC.64 R2, c[0x0][0x210] ;  /* 0x00008400ff027b82 */ /* 0x000e640000000a00 */
[----:B------:R-:W-:-:S04]  /*00b0*/  LEA.HI R0, R0, R7, RZ, 0x4 ;  /* 0x0000000700007211 */ /* 0x000fc800078f20ff */
[--C-:B------:R-:W-:Y:S02]  /*00c0*/  SHF.R.S32.HI R6, RZ, 0x4, R0.reuse ;  /* 0x00000004ff067819 */ /* 0x100fe40000011400 */
[----:B------:R-:W-:-:S04]  /*00d0*/  SHF.R.S32.HI R9, RZ, 0x1f, R0 ;  /* 0x0000001fff097819 */ /* 0x000fc80000011400 */
[----:B------:R-:W-:-:S04]  /*00e0*/  LEA.HI R9, R9, R6, RZ, 0x9 ;  /* 0x0000000609097211 */ /* 0x000fc800078f48ff */
[----:B------:R-:W-:-:S05]  /*00f0*/  LOP3.LUT R9, R9, 0xfffffe00, RZ, 0xc0, !PT ;  /* 0xfffffe0009097812 */ /* 0x000fca00078ec0ff */
[----:B------:R-:W-:Y:S02]  /*0100*/  IMAD.IADD R9, R6, 0x1, -R9 ;  /* 0x0000000106097824 */ /* 0x000fe400078e0a09 */
[----:B-1----:R-:W-:-:S04]  /*0110*/  IMAD.WIDE R2, R7, 0x4, R2 ;  /* 0x0000000407027825 */ /* 0x002fc800078e0202 */
[----:B--2---:R-:W-:Y:S02]  /*0120*/  IMAD.WIDE R4, R9, 0x4, R4 ;  /* 0x0000000409047825 */ /* 0x004fe400078e0204 */
[----:B------:R-:W2:Y:S04]  /*0130*/  LDG.E R2, desc[UR4][R2.64] ;  /* 0x0000000402027981 */ /* 0x000ea8000c1e1900 */
[----:B------:R-:W2:Y:S01]  /*0140*/  LDG.E.EL R5, desc[UR4][R4.64] ;  /* 0x0000000404057981 */ /* 0x000ea2000c2e1900 */
[----:B------:R-:W-:-:S04]  /*0150*/  IADD3 R6, P1, R7, UR6, RZ ;  /* 0x0000000607067c10 */ /* 0x000fc8000ff3e0ff */
[----:B------:R-:W-:Y:S02]  /*0160*/  LEA.HI.X.SX32 R7, R7, UR7, 0x1, P1 ;  /* 0x0000000707077c11 */ /* 0x000fe400088f0eff */
[----:B--2---:R-:W-:-:S04]  /*0170*/  FSETP.GT.AND P0, PT, R2, -R5, PT ;  /* 0x800000050200720b */ /* 0x004fc80003f04000 */
[----:B------:R-:W-:-:S05]  /*0180*/  SEL R9, RZ, 0x1, !P0 ;  /* 0x00000001ff097807 */ /* 0x000fca0004000000 */
[----:B------:R-:W-:Y:S01]  /*0190*/  STG.E.U8 desc[UR4][R6.64], R9 ;  /* 0x0000000906007986 */ /* 0x000fe2000c101104 */
[----:B------:R-:W-:Y:S05]  /*01a0*/  EXIT ;  /* 0x000000000000794d */ /* 0x000fea0003800000 */
.L_x_0:
[----:B------:R-:W-:-:S00]  /*01b0*/  BRA `(.L_x_0) ;  /* 0xfffffffc00fc7947 */ /* 0x000fc0000383ffff */
[----:B------:R-:W-:-:S00]  /*01c0*/  NOP ;  /* 0x0000000000007918 */ /* 0x000fc00000000000 */
        /* <DEDUP_REMOVED lines=11> */
.L_x_1:


//--------------------- .nv.constant0.triton_poi_fused_convolution_leaky_relu_16 --------------------------
	.section	.nv.constant0.triton_poi_fused_convolution_leaky_relu_16,"a",@progbits
	.sectionflags	@""
	.align	4
.nv.constant0.triton_poi_fused_convolution_leaky_relu_16:
	.zero		556
